//
// Generated by NVIDIA NVVM Compiler
//
// Compiler Build ID: CL-36424714
// Cuda compilation tools, release 13.0, V13.0.88
// Based on NVVM 20.0.0
//

.version 9.0
.target sm_100
.address_size 64

	// .globl	_Z9addKernelv
.extern .func  (.param .b32 func_retval0) vprintf
(
	.param .b64 vprintf_param_0,
	.param .b64 vprintf_param_1
)
;
.const .align 4 .b8 arraySize[4];
// _ZZ9isPerfectjiE5answ_ has been demoted
.global .align 1 .b8 _ZN30_INTERNAL_be31bfa8_4_k_cu_main4cuda3std3__45__cpo5beginE[1];
.global .align 1 .b8 _ZN30_INTERNAL_be31bfa8_4_k_cu_main4cuda3std3__45__cpo3endE[1];
.global .align 1 .b8 _ZN30_INTERNAL_be31bfa8_4_k_cu_main4cuda3std3__45__cpo6cbeginE[1];
.global .align 1 .b8 _ZN30_INTERNAL_be31bfa8_4_k_cu_main4cuda3std3__45__cpo4cendE[1];
.global .align 1 .b8 _ZN30_INTERNAL_be31bfa8_4_k_cu_main4cuda3std3__45__cpo6rbeginE[1];
.global .align 1 .b8 _ZN30_INTERNAL_be31bfa8_4_k_cu_main4cuda3std3__45__cpo4rendE[1];
.global .align 1 .b8 _ZN30_INTERNAL_be31bfa8_4_k_cu_main4cuda3std3__45__cpo7crbeginE[1];
.global .align 1 .b8 _ZN30_INTERNAL_be31bfa8_4_k_cu_main4cuda3std3__45__cpo5crendE[1];
.global .align 1 .b8 _ZN30_INTERNAL_be31bfa8_4_k_cu_main4cuda3std3__432_GLOBAL__N__be31bfa8_4_k_cu_main6ignoreE[1];
.global .align 1 .b8 _ZN30_INTERNAL_be31bfa8_4_k_cu_main4cuda3std3__419piecewise_constructE[1];
.global .align 1 .b8 _ZN30_INTERNAL_be31bfa8_4_k_cu_main4cuda3std3__48in_placeE[1];
.global .align 1 .b8 _ZN30_INTERNAL_be31bfa8_4_k_cu_main4cuda3std3__420unreachable_sentinelE[1];
.global .align 1 .b8 _ZN30_INTERNAL_be31bfa8_4_k_cu_main4cuda3std3__47nulloptE[1];
.global .align 1 .b8 _ZN30_INTERNAL_be31bfa8_4_k_cu_main4cuda3std3__48unexpectE[1];
.global .align 1 .b8 _ZN30_INTERNAL_be31bfa8_4_k_cu_main4cuda3std6ranges3__45__cpo4swapE[1];
.global .align 1 .b8 _ZN30_INTERNAL_be31bfa8_4_k_cu_main4cuda3std6ranges3__45__cpo9iter_moveE[1];
.global .align 1 .b8 _ZN30_INTERNAL_be31bfa8_4_k_cu_main4cuda3std6ranges3__45__cpo5beginE[1];
.global .align 1 .b8 _ZN30_INTERNAL_be31bfa8_4_k_cu_main4cuda3std6ranges3__45__cpo3endE[1];
.global .align 1 .b8 _ZN30_INTERNAL_be31bfa8_4_k_cu_main4cuda3std6ranges3__45__cpo6cbeginE[1];
.global .align 1 .b8 _ZN30_INTERNAL_be31bfa8_4_k_cu_main4cuda3std6ranges3__45__cpo4cendE[1];
.global .align 1 .b8 _ZN30_INTERNAL_be31bfa8_4_k_cu_main4cuda3std6ranges3__45__cpo7advanceE[1];
.global .align 1 .b8 _ZN30_INTERNAL_be31bfa8_4_k_cu_main4cuda3std6ranges3__45__cpo9iter_swapE[1];
.global .align 1 .b8 _ZN30_INTERNAL_be31bfa8_4_k_cu_main4cuda3std6ranges3__45__cpo4nextE[1];
.global .align 1 .b8 _ZN30_INTERNAL_be31bfa8_4_k_cu_main4cuda3std6ranges3__45__cpo4prevE[1];
.global .align 1 .b8 _ZN30_INTERNAL_be31bfa8_4_k_cu_main4cuda3std6ranges3__45__cpo4dataE[1];
.global .align 1 .b8 _ZN30_INTERNAL_be31bfa8_4_k_cu_main4cuda3std6ranges3__45__cpo5cdataE[1];
.global .align 1 .b8 _ZN30_INTERNAL_be31bfa8_4_k_cu_main4cuda3std6ranges3__45__cpo4sizeE[1];
.global .align 1 .b8 _ZN30_INTERNAL_be31bfa8_4_k_cu_main4cuda3std6ranges3__45__cpo5ssizeE[1];
.global .align 1 .b8 _ZN30_INTERNAL_be31bfa8_4_k_cu_main4cuda3std6ranges3__45__cpo8distanceE[1];
.global .align 1 .b8 _ZN30_INTERNAL_be31bfa8_4_k_cu_main6thrust24THRUST_300001_SM_1000_NS8cuda_cub3parE[1];
.global .align 1 .b8 _ZN30_INTERNAL_be31bfa8_4_k_cu_main6thrust24THRUST_300001_SM_1000_NS8cuda_cub10par_nosyncE[1];
.global .align 1 .b8 _ZN30_INTERNAL_be31bfa8_4_k_cu_main6thrust24THRUST_300001_SM_1000_NS6system6detail10sequential3seqE[1];
.global .align 1 .b8 _ZN30_INTERNAL_be31bfa8_4_k_cu_main6thrust24THRUST_300001_SM_1000_NS12placeholders2_1E[1];
.global .align 1 .b8 _ZN30_INTERNAL_be31bfa8_4_k_cu_main6thrust24THRUST_300001_SM_1000_NS12placeholders2_2E[1];
.global .align 1 .b8 _ZN30_INTERNAL_be31bfa8_4_k_cu_main6thrust24THRUST_300001_SM_1000_NS12placeholders2_3E[1];
.global .align 1 .b8 _ZN30_INTERNAL_be31bfa8_4_k_cu_main6thrust24THRUST_300001_SM_1000_NS12placeholders2_4E[1];
.global .align 1 .b8 _ZN30_INTERNAL_be31bfa8_4_k_cu_main6thrust24THRUST_300001_SM_1000_NS12placeholders2_5E[1];
.global .align 1 .b8 _ZN30_INTERNAL_be31bfa8_4_k_cu_main6thrust24THRUST_300001_SM_1000_NS12placeholders2_6E[1];
.global .align 1 .b8 _ZN30_INTERNAL_be31bfa8_4_k_cu_main6thrust24THRUST_300001_SM_1000_NS12placeholders2_7E[1];
.global .align 1 .b8 _ZN30_INTERNAL_be31bfa8_4_k_cu_main6thrust24THRUST_300001_SM_1000_NS12placeholders2_8E[1];
.global .align 1 .b8 _ZN30_INTERNAL_be31bfa8_4_k_cu_main6thrust24THRUST_300001_SM_1000_NS12placeholders2_9E[1];
.global .align 1 .b8 _ZN30_INTERNAL_be31bfa8_4_k_cu_main6thrust24THRUST_300001_SM_1000_NS12placeholders3_10E[1];
.global .align 1 .b8 _ZN30_INTERNAL_be31bfa8_4_k_cu_main6thrust24THRUST_300001_SM_1000_NS3seqE[1];
.global .align 1 .b8 $str[4] = {37, 100, 10};

.visible .entry _Z9addKernelv()
{
	.local .align 8 .b8 	__local_depot0[8];
	.reg .b64 	%SP;
	.reg .b64 	%SPL;
	.reg .pred 	%p<19>;
	.reg .b32 	%r<62>;
	.reg .b64 	%rd<5>;
	// demoted variable
	.shared .align 4 .b8 _ZZ9isPerfectjiE5answ_[4096];
	mov.u64 	%SPL, __local_depot0;
	cvta.local.u64 	%SP, %SPL;
	mov.u32 	%r1, %tid.x;
	mov.u32 	%r23, %ctaid.x;
	mov.u32 	%r24, %ntid.x;
	mad.lo.s32 	%r2, %r23, %r24, %r1;
	ld.const.u32 	%r25, [arraySize];
	setp.ge.u32 	%p1, %r2, %r25;
	@%p1 bra 	$L__BB0_15;
	shl.b32 	%r27, %r1, 2;
	mov.u32 	%r28, _ZZ9isPerfectjiE5answ_;
	add.s32 	%r3, %r28, %r27;
	mov.b32 	%r61, 1;
	st.shared.u32 	[%r3], %r61;
	setp.lt.u32 	%p2, %r2, 4;
	@%p2 bra 	$L__BB0_13;
	shr.u32 	%r31, %r2, 1;
	add.s32 	%r4, %r31, -1;
	add.s32 	%r32, %r31, -2;
	and.b32  	%r5, %r4, 3;
	setp.lt.u32 	%p3, %r32, 3;
	mov.b32 	%r59, 2;
	mov.b32 	%r61, 1;
	@%p3 bra 	$L__BB0_8;
	and.b32  	%r6, %r4, -4;
	mov.b32 	%r61, 1;
	mov.b32 	%r53, 5;
$L__BB0_4:
	add.s32 	%r35, %r53, -3;
	rem.u32 	%r36, %r2, %r35;
	setp.eq.s32 	%p4, %r36, 0;
	selp.b32 	%r37, %r35, 0, %p4;
	add.s32 	%r38, %r61, %r37;
	add.s32 	%r39, %r53, -2;
	rem.u32 	%r40, %r2, %r39;
	setp.eq.s32 	%p5, %r40, 0;
	selp.b32 	%r41, %r39, 0, %p5;
	add.s32 	%r42, %r38, %r41;
	or.pred  	%p6, %p4, %p5;
	add.s32 	%r43, %r53, -1;
	rem.u32 	%r44, %r2, %r43;
	setp.eq.s32 	%p7, %r44, 0;
	selp.b32 	%r45, %r43, 0, %p7;
	add.s32 	%r46, %r42, %r45;
	or.pred  	%p8, %p6, %p7;
	rem.u32 	%r47, %r2, %r53;
	setp.eq.s32 	%p9, %r47, 0;
	selp.b32 	%r48, %r53, 0, %p9;
	add.s32 	%r61, %r46, %r48;
	or.pred  	%p10, %p8, %p9;
	not.pred 	%p11, %p10;
	@%p11 bra 	$L__BB0_6;
	st.shared.u32 	[%r3], %r61;
$L__BB0_6:
	add.s32 	%r53, %r53, 4;
	setp.ne.s32 	%p12, %r43, %r6;
	@%p12 bra 	$L__BB0_4;
	add.s32 	%r59, %r53, -3;
$L__BB0_8:
	setp.eq.s32 	%p13, %r5, 0;
	@%p13 bra 	$L__BB0_13;
	neg.s32 	%r57, %r5;
$L__BB0_10:
	.pragma "nounroll";
	rem.u32 	%r50, %r2, %r59;
	setp.ne.s32 	%p14, %r50, 0;
	@%p14 bra 	$L__BB0_12;
	add.s32 	%r61, %r61, %r59;
	st.shared.u32 	[%r3], %r61;
$L__BB0_12:
	add.s32 	%r59, %r59, 1;
	add.s32 	%r57, %r57, 1;
	setp.ne.s32 	%p15, %r57, 0;
	@%p15 bra 	$L__BB0_10;
$L__BB0_13:
	setp.ne.s32 	%p16, %r2, %r61;
	setp.eq.s32 	%p17, %r2, 1;
	or.pred  	%p18, %p17, %p16;
	@%p18 bra 	$L__BB0_15;
	add.u64 	%rd1, %SP, 0;
	add.u64 	%rd2, %SPL, 0;
	st.local.u32 	[%rd2], %r2;
	mov.u64 	%rd3, $str;
	cvta.global.u64 	%rd4, %rd3;
	{ // callseq 0, 0
	.param .b64 param0;
	st.param.b64 	[param0], %rd4;
	.param .b64 param1;
	st.param.b64 	[param1], %rd1;
	.param .b32 retval0;
	call.uni (retval0), 
	vprintf, 
	(
	param0, 
	param1
	);
	ld.param.b32 	%r51, [retval0];
	} // callseq 0
$L__BB0_15:
	ret;

}
	// .globl	_ZN3cub18CUB_300001_SM_10006detail11EmptyKernelIvEEvv
.visible .entry _ZN3cub18CUB_300001_SM_10006detail11EmptyKernelIvEEvv()
{


	ret;

}


// ===== COMPILED SASS (sm_100) =====

	.target	sm_100

	.elftype	@"ET_EXEC"


//--------------------- .note.nv.tkinfo           --------------------------
	.section	.note.nv.tkinfo,"",@"SHT_NOTE"
	.sectionflags	@"SHF_NOTE_NV_TKINFO"
	.tkinfo
        /*0018*/ 	.word	0x00000002
        /*0030*/ 	.string	""
        /*0030*/ 	.string	"ptxas"
        /*0030*/ 	.string	"Cuda compilation tools, release 13.0, V13.0.88"
        /*0030*/ 	.string	"Build cuda_13.0.r13.0/compiler.36424714_0"
        /*0030*/ 	.string	"-arch sm_100 -m 64 "



//--------------------- .note.nv.cuinfo           --------------------------
	.section	.note.nv.cuinfo,"",@"SHT_NOTE"
	.sectionflags	@"SHF_NOTE_NV_CUINFO"
        /*0018*/ 	.short	0x0002
        /*001a*/ 	.short	0x0064
        /*001c*/ 	.short	0x0082
	.zero		2


//--------------------- .nv.info                  --------------------------
	.section	.nv.info,"",@"SHT_CUDA_INFO"
	.align	4


	//----- nvinfo : EIATTR_REGCOUNT
	.align		4
        /*0000*/ 	.byte	0x04, 0x2f
        /*0002*/ 	.short	(.L_46 - .L_45)
	.align		4
.L_45:
        /*0004*/ 	.word	index@(_Z9addKernelv)
        /*0008*/ 	.word	0x0000001c


	//----- nvinfo : EIATTR_FRAME_SIZE
	.align		4
.L_46:
        /*000c*/ 	.byte	0x04, 0x11
        /*000e*/ 	.short	(.L_48 - .L_47)
	.align		4
.L_47:
        /*0010*/ 	.word	index@(_Z9addKernelv)
        /*0014*/ 	.word	0x00000008


	//----- nvinfo : EIATTR_REGCOUNT
	.align		4
.L_48:
        /*0018*/ 	.byte	0x04, 0x2f
        /*001a*/ 	.short	(.L_50 - .L_49)
	.align		4
.L_49:
        /*001c*/ 	.word	index@(_ZN3cub18CUB_300001_SM_10006detail11EmptyKernelIvEEvv)
        /*0020*/ 	.word	0x00000004


	//----- nvinfo : EIATTR_FRAME_SIZE
	.align		4
.L_50:
        /*0024*/ 	.byte	0x04, 0x11
        /*0026*/ 	.short	(.L_52 - .L_51)
	.align		4
.L_51:
        /*0028*/ 	.word	index@(_ZN3cub18CUB_300001_SM_10006detail11EmptyKernelIvEEvv)
        /*002c*/ 	.word	0x00000000


	//----- nvinfo : EIATTR_MIN_STACK_SIZE
	.align		4
.L_52:
        /*0030*/ 	.byte	0x04, 0x12
        /*0032*/ 	.short	(.L_54 - .L_53)
	.align		4
.L_53:
        /*0034*/ 	.word	index@(_ZN3cub18CUB_300001_SM_10006detail11EmptyKernelIvEEvv)
        /*0038*/ 	.word	0x00000000


	//----- nvinfo : EIATTR_MIN_STACK_SIZE
	.align		4
.L_54:
        /*003c*/ 	.byte	0x04, 0x12
        /*003e*/ 	.short	(.L_56 - .L_55)
	.align		4
.L_55:
        /*0040*/ 	.word	index@(_Z9addKernelv)
        /*0044*/ 	.word	0x00000008
.L_56:


//--------------------- .nv.compat                --------------------------
	.section	.nv.compat,"",@"SHT_CUDA_COMPAT_INFO"
	.align	4
        /*0000*/ 	.byte	0x02, 0x09, 0x00, 0x00, 0x02, 0x02, 0x01, 0x00, 0x02, 0x05, 0x05, 0x00, 0x03, 0x07, 0x01, 0x01
        /*0010*/ 	.byte	0x02, 0x03, 0x00, 0x00, 0x02, 0x06, 0x01, 0x00, 0x04, 0x0b, 0x08, 0x00, 0x09, 0x00, 0x00, 0x00
        /*0020*/ 	.byte	0x00, 0x00, 0x00, 0x00


//--------------------- .nv.info._ZN3cub18CUB_300001_SM_10006detail11EmptyKernelIvEEvv --------------------------
	.section	.nv.info._ZN3cub18CUB_300001_SM_10006detail11EmptyKernelIvEEvv,"",@"SHT_CUDA_INFO"
	.sectionflags	@""
	.align	4


	//----- nvinfo : EIATTR_CUDA_API_VERSION
	.align		4
        /*0000*/ 	.byte	0x04, 0x37
        /*0002*/ 	.short	(.L_58 - .L_57)
.L_57:
        /*0004*/ 	.word	0x00000082


	//----- nvinfo : EIATTR_SPARSE_MMA_MASK
	.align		4
.L_58:
        /*0008*/ 	.byte	0x03, 0x50
        /*000a*/ 	.short	0x0000


	//----- nvinfo : EIATTR_MAXREG_COUNT
	.align		4
        /*000c*/ 	.byte	0x03, 0x1b
        /*000e*/ 	.short	0x00ff


	//----- nvinfo : EIATTR_MERCURY_ISA_VERSION
	.align		4
        /*0010*/ 	.byte	0x03, 0x5f
        /*0012*/ 	.short	0x0101


	//----- nvinfo : EIATTR_VRC_CTA_INIT_COUNT
	.align		4
        /*0014*/ 	.byte	0x02, 0x4a
	.zero		1
	.zero		1


	//----- nvinfo : EIATTR_EXIT_INSTR_OFFSETS
	.align		4
        /*0018*/ 	.byte	0x04, 0x1c
        /*001a*/ 	.short	(.L_60 - .L_59)


	//   ....[0]....
.L_59:
        /*001c*/ 	.word	0x00000010


	//----- nvinfo : EIATTR_SW_WAR
	.align		4
.L_60:
        /*0020*/ 	.byte	0x04, 0x36
        /*0022*/ 	.short	(.L_62 - .L_61)
.L_61:
        /*0024*/ 	.word	0x00000008
.L_62:


//--------------------- .nv.info._Z9addKernelv    --------------------------
	.section	.nv.info._Z9addKernelv,"",@"SHT_CUDA_INFO"
	.sectionflags	@""
	.align	4


	//----- nvinfo : EIATTR_CUDA_API_VERSION
	.align		4
        /*0000*/ 	.byte	0x04, 0x37
        /*0002*/ 	.short	(.L_64 - .L_63)
.L_63:
        /*0004*/ 	.word	0x00000082


	//----- nvinfo : EIATTR_SPARSE_MMA_MASK
	.align		4
.L_64:
        /*0008*/ 	.byte	0x03, 0x50
        /*000a*/ 	.short	0x0000


	//----- nvinfo : EIATTR_MAXREG_COUNT
	.align		4
        /*000c*/ 	.byte	0x03, 0x1b
        /*000e*/ 	.short	0x00ff


	//----- nvinfo : EIATTR_EXTERNS
	.align		4
        /*0010*/ 	.byte	0x04, 0x0f
        /*0012*/ 	.short	(.L_66 - .L_65)


	//   ....[0]....
	.align		4
.L_65:
        /*0014*/ 	.word	index@(vprintf)


	//----- nvinfo : EIATTR_MERCURY_ISA_VERSION
	.align		4
.L_66:
        /*0018*/ 	.byte	0x03, 0x5f
        /*001a*/ 	.short	0x0101


	//----- nvinfo : EIATTR_VRC_CTA_INIT_COUNT
	.align		4
        /*001c*/ 	.byte	0x02, 0x4a
	.zero		1
	.zero		1


	//----- nvinfo : EIATTR_SYSCALL_OFFSETS
	.align		4
        /*0020*/ 	.byte	0x04, 0x46
        /*0022*/ 	.short	(.L_68 - .L_67)


	//   ....[0]....
.L_67:
        /*0024*/ 	.word	0x00000a60


	//----- nvinfo : EIATTR_EXIT_INSTR_OFFSETS
	.align		4
.L_68:
        /*0028*/ 	.byte	0x04, 0x1c
        /*002a*/ 	.short	(.L_70 - .L_69)


	//   ....[0]....
.L_69:
        /*002c*/ 	.word	0x000000c0


	//   ....[1]....
        /*0030*/ 	.word	0x000009e0


	//   ....[2]....
        /*0034*/ 	.word	0x00000a70


	//----- nvinfo : EIATTR_CRS_STACK_SIZE
	.align		4
.L_70:
        /*0038*/ 	.byte	0x04, 0x1e
        /*003a*/ 	.short	(.L_72 - .L_71)
.L_71:
        /*003c*/ 	.word	0x00000000


	//----- nvinfo : EIATTR_SW_WAR
	.align		4
.L_72:
        /*0040*/ 	.byte	0x04, 0x36
        /*0042*/ 	.short	(.L_74 - .L_73)
.L_73:
        /*0044*/ 	.word	0x00000008
.L_74:


//--------------------- .nv.callgraph             --------------------------
	.section	.nv.callgraph,"",@"SHT_CUDA_CALLGRAPH"
	.align	4
	.sectionentsize	8
	.align		4
        /*0000*/ 	.word	0x00000000
	.align		4
        /*0004*/ 	.word	0xffffffff
	.align		4
        /*0008*/ 	.word	index@(_Z9addKernelv)
	.align		4
        /*000c*/ 	.word	index@(vprintf)
	.align		4
        /*0010*/ 	.word	0x00000000
	.align		4
        /*0014*/ 	.word	0xfffffffe
	.align		4
        /*0018*/ 	.word	0x00000000
	.align		4
        /*001c*/ 	.word	0xfffffffd
	.align		4
        /*0020*/ 	.word	0x00000000
	.align		4
        /*0024*/ 	.word	0xfffffffc


//--------------------- .nv.constant3             --------------------------
	.section	.nv.constant3,"a",@progbits
	.align	4
.nv.constant3:
	.type		arraySize,@object
	.size		arraySize,(.L_0 - arraySize)
arraySize:
	.zero		4
.L_0:


//--------------------- .nv.constant4             --------------------------
	.section	.nv.constant4,"a",@progbits
	.align	8
	.align		8
.nv.constant4:
        /*0000*/ 	.dword	_ZN30_INTERNAL_be31bfa8_4_k_cu_main4cuda3std3__45__cpo5beginE
	.align		8
        /*0008*/ 	.dword	_ZN30_INTERNAL_be31bfa8_4_k_cu_main4cuda3std3__45__cpo3endE
	.align		8
        /*0010*/ 	.dword	_ZN30_INTERNAL_be31bfa8_4_k_cu_main4cuda3std3__45__cpo6cbeginE
	.align		8
        /*0018*/ 	.dword	_ZN30_INTERNAL_be31bfa8_4_k_cu_main4cuda3std3__45__cpo4cendE
	.align		8
        /*0020*/ 	.dword	_ZN30_INTERNAL_be31bfa8_4_k_cu_main4cuda3std3__45__cpo6rbeginE
	.align		8
        /*0028*/ 	.dword	_ZN30_INTERNAL_be31bfa8_4_k_cu_main4cuda3std3__45__cpo4rendE
	.align		8
        /*0030*/ 	.dword	_ZN30_INTERNAL_be31bfa8_4_k_cu_main4cuda3std3__45__cpo7crbeginE
	.align		8
        /*0038*/ 	.dword	_ZN30_INTERNAL_be31bfa8_4_k_cu_main4cuda3std3__45__cpo5crendE
	.align		8
        /*0040*/ 	.dword	_ZN30_INTERNAL_be31bfa8_4_k_cu_main4cuda3std3__432_GLOBAL__N__be31bfa8_4_k_cu_main6ignoreE
	.align		8
        /*0048*/ 	.dword	_ZN30_INTERNAL_be31bfa8_4_k_cu_main4cuda3std3__419piecewise_constructE
	.align		8
        /*0050*/ 	.dword	_ZN30_INTERNAL_be31bfa8_4_k_cu_main4cuda3std3__48in_placeE
	.align		8
        /*0058*/ 	.dword	_ZN30_INTERNAL_be31bfa8_4_k_cu_main4cuda3std3__420unreachable_sentinelE
	.align		8
        /*0060*/ 	.dword	_ZN30_INTERNAL_be31bfa8_4_k_cu_main4cuda3std3__47nulloptE
	.align		8
        /*0068*/ 	.dword	_ZN30_INTERNAL_be31bfa8_4_k_cu_main4cuda3std3__48unexpectE
	.align		8
        /*0070*/ 	.dword	_ZN30_INTERNAL_be31bfa8_4_k_cu_main4cuda3std6ranges3__45__cpo4swapE
	.align		8
        /*0078*/ 	.dword	_ZN30_INTERNAL_be31bfa8_4_k_cu_main4cuda3std6ranges3__45__cpo9iter_moveE
	.align		8
        /*0080*/ 	.dword	_ZN30_INTERNAL_be31bfa8_4_k_cu_main4cuda3std6ranges3__45__cpo5beginE
	.align		8
        /*0088*/ 	.dword	_ZN30_INTERNAL_be31bfa8_4_k_cu_main4cuda3std6ranges3__45__cpo3endE
	.align		8
        /*0090*/ 	.dword	_ZN30_INTERNAL_be31bfa8_4_k_cu_main4cuda3std6ranges3__45__cpo6cbeginE
	.align		8
        /*0098*/ 	.dword	_ZN30_INTERNAL_be31bfa8_4_k_cu_main4cuda3std6ranges3__45__cpo4cendE
	.align		8
        /*00a0*/ 	.dword	_ZN30_INTERNAL_be31bfa8_4_k_cu_main4cuda3std6ranges3__45__cpo7advanceE
	.align		8
        /*00a8*/ 	.dword	_ZN30_INTERNAL_be31bfa8_4_k_cu_main4cuda3std6ranges3__45__cpo9iter_swapE
	.align		8
        /*00b0*/ 	.dword	_ZN30_INTERNAL_be31bfa8_4_k_cu_main4cuda3std6ranges3__45__cpo4nextE
	.align		8
        /*00b8*/ 	.dword	_ZN30_INTERNAL_be31bfa8_4_k_cu_main4cuda3std6ranges3__45__cpo4prevE
	.align		8
        /*00c0*/ 	.dword	_ZN30_INTERNAL_be31bfa8_4_k_cu_main4cuda3std6ranges3__45__cpo4dataE
	.align		8
        /*00c8*/ 	.dword	_ZN30_INTERNAL_be31bfa8_4_k_cu_main4cuda3std6ranges3__45__cpo5cdataE
	.align		8
        /*00d0*/ 	.dword	_ZN30_INTERNAL_be31bfa8_4_k_cu_main4cuda3std6ranges3__45__cpo4sizeE
	.align		8
        /*00d8*/ 	.dword	_ZN30_INTERNAL_be31bfa8_4_k_cu_main4cuda3std6ranges3__45__cpo5ssizeE
	.align		8
        /*00e0*/ 	.dword	_ZN30_INTERNAL_be31bfa8_4_k_cu_main4cuda3std6ranges3__45__cpo8distanceE
	.align		8
        /*00e8*/ 	.dword	_ZN30_INTERNAL_be31bfa8_4_k_cu_main6thrust24THRUST_300001_SM_1000_NS8cuda_cub3parE
	.align		8
        /*00f0*/ 	.dword	_ZN30_INTERNAL_be31bfa8_4_k_cu_main6thrust24THRUST_300001_SM_1000_NS8cuda_cub10par_nosyncE
	.align		8
        /*00f8*/ 	.dword	_ZN30_INTERNAL_be31bfa8_4_k_cu_main6thrust24THRUST_300001_SM_1000_NS6system6detail10sequential3seqE
	.align		8
        /*0100*/ 	.dword	_ZN30_INTERNAL_be31bfa8_4_k_cu_main6thrust24THRUST_300001_SM_1000_NS12placeholders2_1E
	.align		8
        /*0108*/ 	.dword	_ZN30_INTERNAL_be31bfa8_4_k_cu_main6thrust24THRUST_300001_SM_1000_NS12placeholders2_2E
	.align		8
        /*0110*/ 	.dword	_ZN30_INTERNAL_be31bfa8_4_k_cu_main6thrust24THRUST_300001_SM_1000_NS12placeholders2_3E
	.align		8
        /*0118*/ 	.dword	_ZN30_INTERNAL_be31bfa8_4_k_cu_main6thrust24THRUST_300001_SM_1000_NS12placeholders2_4E
	.align		8
        /*0120*/ 	.dword	_ZN30_INTERNAL_be31bfa8_4_k_cu_main6thrust24THRUST_300001_SM_1000_NS12placeholders2_5E
	.align		8
        /*0128*/ 	.dword	_ZN30_INTERNAL_be31bfa8_4_k_cu_main6thrust24THRUST_300001_SM_1000_NS12placeholders2_6E
	.align		8
        /*0130*/ 	.dword	_ZN30_INTERNAL_be31bfa8_4_k_cu_main6thrust24THRUST_300001_SM_1000_NS12placeholders2_7E
	.align		8
        /*0138*/ 	.dword	_ZN30_INTERNAL_be31bfa8_4_k_cu_main6thrust24THRUST_300001_SM_1000_NS12placeholders2_8E
	.align		8
        /*0140*/ 	.dword	_ZN30_INTERNAL_be31bfa8_4_k_cu_main6thrust24THRUST_300001_SM_1000_NS12placeholders2_9E
	.align		8
        /*0148*/ 	.dword	_ZN30_INTERNAL_be31bfa8_4_k_cu_main6thrust24THRUST_300001_SM_1000_NS12placeholders3_10E
	.align		8
        /*0150*/ 	.dword	_ZN30_INTERNAL_be31bfa8_4_k_cu_main6thrust24THRUST_300001_SM_1000_NS3seqE
	.align		8
        /*0158*/ 	.dword	$str
	.align		8
        /*0160*/ 	.dword	vprintf


//--------------------- .text._ZN3cub18CUB_300001_SM_10006detail11EmptyKernelIvEEvv --------------------------
	.section	.text._ZN3cub18CUB_300001_SM_10006detail11EmptyKernelIvEEvv,"ax",@progbits
	.align	128
        .global         _ZN3cub18CUB_300001_SM_10006detail11EmptyKernelIvEEvv
        .type           _ZN3cub18CUB_300001_SM_10006detail11EmptyKernelIvEEvv,@function
        .size           _ZN3cub18CUB_300001_SM_10006detail11EmptyKernelIvEEvv,(.L_x_10 - _ZN3cub18CUB_300001_SM_10006detail11EmptyKernelIvEEvv)
        .other          _ZN3cub18CUB_300001_SM_10006detail11EmptyKernelIvEEvv,@"STO_CUDA_ENTRY STV_DEFAULT"
_ZN3cub18CUB_300001_SM_10006detail11EmptyKernelIvEEvv:
.text._ZN3cub18CUB_300001_SM_10006detail11EmptyKernelIvEEvv:
[----:B------:R-:W-:Y:S01]  /*0000*/  LDC R1, c[0x0][0x37c] ;  /* 0x0000df00ff017b82 */ /* 0x000fe20000000800 */
[----:B------:R-:W-:Y:S05]  /*0010*/  EXIT ;  /* 0x000000000000794d */ /* 0x000fea0003800000 */
.L_x_0:
[----:B------:R-:W-:-:S00]  /*0020*/  BRA `(.L_x_0) ;  /* 0xfffffffc00fc7947 */ /* 0x000fc0000383ffff */
[----:B------:R-:W-:-:S00]  /*0030*/  NOP ;  /* 0x0000000000007918 */ /* 0x000fc00000000000 */
        /* <DEDUP_REMOVED lines=12> */
.L_x_10:


//--------------------- .text._Z9addKernelv       --------------------------
	.section	.text._Z9addKernelv,"ax",@progbits
	.align	128
        .global         _Z9addKernelv
        .type           _Z9addKernelv,@function
        .size           _Z9addKernelv,(.L_x_11 - _Z9addKernelv)
        .other          _Z9addKernelv,@"STO_CUDA_ENTRY STV_DEFAULT"
_Z9addKernelv:
.text._Z9addKernelv:
[----:B------:R-:W0:Y:S01]  /*0000*/  LDC R1, c[0x0][0x37c] ;  /* 0x0000df00ff017b82 */ /* 0x000e220000000800 */
[----:B------:R-:W1:Y:S01]  /*0010*/  S2R R12, SR_TID.X ;  /* 0x00000000000c7919 */ /* 0x000e620000002100 */
[----:B------:R-:W2:Y:S06]  /*0020*/  LDCU UR5, c[0x0][0x2fc] ;  /* 0x00005f80ff0577ac */ /* 0x000eac0008000800 */
[----:B------:R-:W1:Y:S01]  /*0030*/  S2UR UR6, SR_CTAID.X ;  /* 0x00000000000679c3 */ /* 0x000e620000002500 */
[----:B0-----:R-:W-:Y:S01]  /*0040*/  VIADD R1, R1, 0xfffffff8 ;  /* 0xfffffff801017836 */ /* 0x001fe20000000000 */
[----:B------:R-:W0:Y:S01]  /*0050*/  LDCU UR7, c[0x3][URZ] ;  /* 0x00c00000ff0777ac */ /* 0x000e220008000800 */
[----:B------:R-:W3:Y:S05]  /*0060*/  LDCU UR4, c[0x0][0x2f8] ;  /* 0x00005f00ff0477ac */ /* 0x000eea0008000800 */
[----:B------:R-:W1:Y:S01]  /*0070*/  LDC R3, c[0x0][0x360] ;  /* 0x0000d800ff037b82 */ /* 0x000e620000000800 */
[----:B---3--:R-:W-:-:S05]  /*0080*/  IADD3 R6, P1, PT, R1, UR4, RZ ;  /* 0x0000000401067c10 */ /* 0x008fca000ff3e0ff */
[----:B--2---:R-:W-:Y:S02]  /*0090*/  IMAD.X R7, RZ, RZ, UR5, P1 ;  /* 0x00000005ff077e24 */ /* 0x004fe400088e06ff */
[----:B-1----:R-:W-:-:S05]  /*00a0*/  IMAD R0, R3, UR6, R12 ;  /* 0x0000000603007c24 */ /* 0x002fca000f8e020c */
[----:B0-----:R-:W-:-:S13]  /*00b0*/  ISETP.GE.U32.AND P0, PT, R0, UR7, PT ;  /* 0x0000000700007c0c */ /* 0x001fda000bf06070 */
[----:B------:R-:W-:Y:S05]  /*00c0*/  @P0 EXIT ;  /* 0x000000000000094d */ /* 0x000fea0003800000 */
[----:B------:R-:W0:Y:S01]  /*00d0*/  S2UR UR5, SR_CgaCtaId ;  /* 0x00000000000579c3 */ /* 0x000e220000008800 */
[----:B------:R-:W-:Y:S01]  /*00e0*/  UMOV UR4, 0x400 ;  /* 0x0000040000047882 */ /* 0x000fe20000000000 */
[----:B------:R-:W-:Y:S01]  /*00f0*/  IMAD.MOV.U32 R3, RZ, RZ, 0x1 ;  /* 0x00000001ff037424 */ /* 0x000fe200078e00ff */
[----:B------:R-:W-:Y:S01]  /*0100*/  ISETP.GE.U32.AND P0, PT, R0, 0x4, PT ;  /* 0x000000040000780c */ /* 0x000fe20003f06070 */
[----:B------:R-:W-:Y:S01]  /*0110*/  BSSY.RECONVERGENT B0, `(.L_x_1) ;  /* 0x000008a000007945 */ /* 0x000fe20003800200 */
[----:B------:R-:W-:Y:S01]  /*0120*/  IMAD.MOV.U32 R13, RZ, RZ, 0x1 ;  /* 0x00000001ff0d7424 */ /* 0x000fe200078e00ff */
[----:B0-----:R-:W-:-:S06]  /*0130*/  ULEA UR4, UR5, UR4, 0x18 ;  /* 0x0000000405047291 */ /* 0x001fcc000f8ec0ff */
[----:B------:R-:W-:-:S05]  /*0140*/  LEA R12, R12, UR4, 0x2 ;  /* 0x000000040c0c7c11 */ /* 0x000fca000f8e10ff */
[----:B------:R0:W-:Y:S01]  /*0150*/  STS [R12], R3 ;  /* 0x000000030c007388 */ /* 0x0001e20000000800 */
[----:B------:R-:W-:Y:S05]  /*0160*/  @!P0 BRA `(.L_x_2) ;  /* 0x0000000800108947 */ /* 0x000fea0003800000 */
[----:B------:R-:W-:Y:S01]  /*0170*/  SHF.R.U32.HI R2, RZ, 0x1, R0 ;  /* 0x00000001ff027819 */ /* 0x000fe20000011600 */
[----:B------:R-:W-:Y:S01]  /*0180*/  BSSY.RECONVERGENT B1, `(.L_x_3) ;  /* 0x0000067000017945 */ /* 0x000fe20003800200 */
[----:B------:R-:W-:Y:S02]  /*0190*/  IMAD.MOV.U32 R17, RZ, RZ, 0x2 ;  /* 0x00000002ff117424 */ /* 0x000fe400078e00ff */
[C---:B0-----:R-:W-:Y:S01]  /*01a0*/  IADD3 R3, PT, PT, R2.reuse, -0x2, RZ ;  /* 0xfffffffe02037810 */ /* 0x041fe20007ffe0ff */
[----:B------:R-:W-:Y:S02]  /*01b0*/  VIADD R2, R2, 0xffffffff ;  /* 0xffffffff02027836 */ /* 0x000fe40000000000 */
[----:B------:R-:W-:Y:S01]  /*01c0*/  IMAD.MOV.U32 R13, RZ, RZ, 0x1 ;  /* 0x00000001ff0d7424 */ /* 0x000fe200078e00ff */
[----:B------:R-:W-:Y:S02]  /*01d0*/  ISETP.GE.U32.AND P0, PT, R3, 0x3, PT ;  /* 0x000000030300780c */ /* 0x000fe40003f06070 */
[----:B------:R-:W-:-:S11]  /*01e0*/  LOP3.LUT R14, R2, 0x3, RZ, 0xc0, !PT ;  /* 0x00000003020e7812 */ /* 0x000fd600078ec0ff */
[----:B------:R-:W-:Y:S05]  /*01f0*/  @!P0 BRA `(.L_x_4) ;  /* 0x00000004007c8947 */ /* 0x000fea0003800000 */
[----:B------:R-:W-:Y:S01]  /*0200*/  HFMA2 R13, -RZ, RZ, 0, 5.9604644775390625e-08 ;  /* 0x00000001ff0d7431 */ /* 0x000fe200000001ff */
[----:B------:R-:W-:Y:S01]  /*0210*/  BSSY.RECONVERGENT B2, `(.L_x_5) ;  /* 0x000005c000027945 */ /* 0x000fe20003800200 */
[----:B------:R-:W-:Y:S01]  /*0220*/  LOP3.LUT R16, R2, 0xfffffffc, RZ, 0xc0, !PT ;  /* 0xfffffffc02107812 */ /* 0x000fe200078ec0ff */
[----:B------:R-:W-:-:S07]  /*0230*/  IMAD.MOV.U32 R17, RZ, RZ, 0x5 ;  /* 0x00000005ff117424 */ /* 0x000fce00078e00ff */
.L_x_6:
[C---:B------:R-:W-:Y:S01]  /*0240*/  VIADD R19, R17.reuse, 0xfffffffe ;  /* 0xfffffffe11137836 */ /* 0x040fe20000000000 */
[----:B------:R-:W-:Y:S01]  /*0250*/  I2F.U32.RP R2, R17 ;  /* 0x0000001100027306 */ /* 0x000fe20000209000 */
[C---:B------:R-:W-:Y:S01]  /*0260*/  VIADD R21, R17.reuse, 0xfffffffd ;  /* 0xfffffffd11157836 */ /* 0x040fe20000000000 */
[----:B------:R-:W-:Y:S02]  /*0270*/  IADD3 R15, PT, PT, R17, -0x1, RZ ;  /* 0xffffffff110f7810 */ /* 0x000fe40007ffe0ff */
[----:B------:R-:W-:Y:S01]  /*0280*/  IADD3 R23, PT, PT, RZ, -R19, RZ ;  /* 0x80000013ff177210 */ /* 0x000fe20007ffe0ff */
[----:B------:R-:W-:-:S03]  /*0290*/  IMAD.MOV R25, RZ, RZ, -R21 ;  /* 0x000000ffff197224 */ /* 0x000fc600078e0a15 */
[----:B------:R-:W0:Y:S08]  /*02a0*/  I2F.U32.RP R11, R19 ;  /* 0x00000013000b7306 */ /* 0x000e300000209000 */
[----:B------:R-:W1:Y:S08]  /*02b0*/  I2F.U32.RP R10, R21 ;  /* 0x00000015000a7306 */ /* 0x000e700000209000 */
[----:B------:R-:W-:Y:S08]  /*02c0*/  I2F.U32.RP R18, R15 ;  /* 0x0000000f00127306 */ /* 0x000ff00000209000 */
[----:B0-----:R-:W0:Y:S08]  /*02d0*/  MUFU.RCP R11, R11 ;  /* 0x0000000b000b7308 */ /* 0x001e300000001000 */
[----:B-1----:R-:W1:Y:S08]  /*02e0*/  MUFU.RCP R10, R10 ;  /* 0x0000000a000a7308 */ /* 0x002e700000001000 */
[----:B------:R-:W2:Y:S01]  /*02f0*/  MUFU.RCP R2, R2 ;  /* 0x0000000200027308 */ /* 0x000ea20000001000 */
[----:B0-----:R-:W-:-:S07]  /*0300*/  VIADD R4, R11, 0xffffffe ;  /* 0x0ffffffe0b047836 */ /* 0x001fce0000000000 */
[----:B------:R-:W0:Y:S01]  /*0310*/  MUFU.RCP R18, R18 ;  /* 0x0000001200127308 */ /* 0x000e220000001000 */
[----:B-1----:R-:W-:Y:S02]  /*0320*/  VIADD R8, R10, 0xffffffe ;  /* 0x0ffffffe0a087836 */ /* 0x002fe40000000000 */
[----:B------:R-:W-:-:S05]  /*0330*/  IMAD.MOV R10, RZ, RZ, -R15 ;  /* 0x000000ffff0a7224 */ /* 0x000fca00078e0a0f */
[----:B------:R1:W3:Y:S01]  /*0340*/  F2I.FTZ.U32.TRUNC.NTZ R5, R4 ;  /* 0x0000000400057305 */ /* 0x0002e2000021f000 */
[----:B--2---:R-:W-:-:S07]  /*0350*/  VIADD R3, R2, 0xffffffe ;  /* 0x0ffffffe02037836 */ /* 0x004fce0000000000 */
[----:B------:R2:W4:Y:S01]  /*0360*/  F2I.FTZ.U32.TRUNC.NTZ R9, R8 ;  /* 0x0000000800097305 */ /* 0x000522000021f000 */
[----:B0-----:R-:W-:Y:S02]  /*0370*/  VIADD R2, R18, 0xffffffe ;  /* 0x0ffffffe12027836 */ /* 0x001fe40000000000 */
[----:B-1----:R-:W-:Y:S02]  /*0380*/  IMAD.MOV.U32 R4, RZ, RZ, RZ ;  /* 0x000000ffff047224 */ /* 0x002fe400078e00ff */
[----:B---3--:R-:W-:-:S03]  /*0390*/  IMAD R23, R23, R5, RZ ;  /* 0x0000000517177224 */ /* 0x008fc600078e02ff */
[----:B------:R-:W0:Y:S01]  /*03a0*/  F2I.FTZ.U32.TRUNC.NTZ R3, R3 ;  /* 0x0000000300037305 */ /* 0x000e22000021f000 */
[----:B--2---:R-:W-:Y:S02]  /*03b0*/  IMAD.MOV.U32 R8, RZ, RZ, RZ ;  /* 0x000000ffff087224 */ /* 0x004fe400078e00ff */
[----:B------:R-:W-:-:S04]  /*03c0*/  IMAD.HI.U32 R5, R5, R23, R4 ;  /* 0x0000001705057227 */ /* 0x000fc800078e0004 */
[----:B----4-:R-:W-:Y:S01]  /*03d0*/  IMAD R23, R25, R9, RZ ;  /* 0x0000000919177224 */ /* 0x010fe200078e02ff */
[----:B------:R1:W2:Y:S01]  /*03e0*/  F2I.FTZ.U32.TRUNC.NTZ R11, R2 ;  /* 0x00000002000b7305 */ /* 0x0002a2000021f000 */
[----:B------:R-:W-:-:S04]  /*03f0*/  IMAD.HI.U32 R5, R5, R0, RZ ;  /* 0x0000000005057227 */ /* 0x000fc800078e00ff */
[----:B------:R-:W-:Y:S01]  /*0400*/  IMAD.HI.U32 R9, R9, R23, R8 ;  /* 0x0000001709097227 */ /* 0x000fe200078e0008 */
[----:B0-----:R-:W-:-:S03]  /*0410*/  IADD3 R18, PT, PT, RZ, -R3, RZ ;  /* 0x80000003ff127210 */ /* 0x001fc60007ffe0ff */
[----:B-1----:R-:W-:Y:S02]  /*0420*/  IMAD.MOV.U32 R2, RZ, RZ, RZ ;  /* 0x000000ffff027224 */ /* 0x002fe400078e00ff */
[----:B------:R-:W-:Y:S02]  /*0430*/  IMAD.MOV R5, RZ, RZ, -R5 ;  /* 0x000000ffff057224 */ /* 0x000fe400078e0a05 */
[----:B------:R-:W-:Y:S02]  /*0440*/  IMAD.MOV.U32 R4, RZ, RZ, R18 ;  /* 0x000000ffff047224 */ /* 0x000fe400078e0012 */
[----:B--2---:R-:W-:Y:S01]  /*0450*/  IMAD R23, R10, R11, RZ ;  /* 0x0000000b0a177224 */ /* 0x004fe200078e02ff */
[----:B------:R-:W-:Y:S01]  /*0460*/  MOV R10, RZ ;  /* 0x000000ff000a7202 */ /* 0x000fe20000000f00 */
[----:B------:R-:W-:Y:S02]  /*0470*/  IMAD R25, R4, R17, RZ ;  /* 0x0000001104197224 */ /* 0x000fe400078e02ff */
[----:B------:R-:W-:-:S04]  /*0480*/  IMAD.HI.U32 R9, R9, R0, RZ ;  /* 0x0000000009097227 */ /* 0x000fc800078e00ff */
[----:B------:R-:W-:-:S04]  /*0490*/  IMAD.HI.U32 R11, R11, R23, R10 ;  /* 0x000000170b0b7227 */ /* 0x000fc800078e000a */
[----:B------:R-:W-:-:S04]  /*04a0*/  IMAD.HI.U32 R3, R3, R25, R2 ;  /* 0x0000001903037227 */ /* 0x000fc800078e0002 */
[----:B------:R-:W-:-:S04]  /*04b0*/  IMAD.HI.U32 R11, R11, R0, RZ ;  /* 0x000000000b0b7227 */ /* 0x000fc800078e00ff */
[----:B------:R-:W-:Y:S01]  /*04c0*/  IMAD R4, R19, R5, R0 ;  /* 0x0000000513047224 */ /* 0x000fe200078e0200 */
[----:B------:R-:W-:Y:S01]  /*04d0*/  IADD3 R11, PT, PT, -R11, RZ, RZ ;  /* 0x000000ff0b0b7210 */ /* 0x000fe20007ffe1ff */
[----:B------:R-:W-:Y:S02]  /*04e0*/  IMAD.MOV R9, RZ, RZ, -R9 ;  /* 0x000000ffff097224 */ /* 0x000fe400078e0a09 */
[----:B------:R-:W-:Y:S01]  /*04f0*/  IMAD.HI.U32 R3, R3, R0, RZ ;  /* 0x0000000003037227 */ /* 0x000fe200078e00ff */
[----:B------:R-:W-:-:S03]  /*0500*/  ISETP.GE.U32.AND P1, PT, R4, R19, PT ;  /* 0x000000130400720c */ /* 0x000fc60003f26070 */
[--C-:B------:R-:W-:Y:S02]  /*0510*/  IMAD R2, R21, R9, R0.reuse ;  /* 0x0000000915027224 */ /* 0x100fe400078e0200 */
[----:B------:R-:W-:Y:S02]  /*0520*/  IMAD.MOV R3, RZ, RZ, -R3 ;  /* 0x000000ffff037224 */ /* 0x000fe400078e0a03 */
[--C-:B------:R-:W-:Y:S01]  /*0530*/  IMAD R8, R15, R11, R0.reuse ;  /* 0x0000000b0f087224 */ /* 0x100fe200078e0200 */
[----:B------:R-:W-:Y:S01]  /*0540*/  ISETP.GE.U32.AND P0, PT, R2, R21, PT ;  /* 0x000000150200720c */ /* 0x000fe20003f06070 */
[----:B------:R-:W-:-:S03]  /*0550*/  IMAD R10, R17, R3, R0 ;  /* 0x00000003110a7224 */ /* 0x000fc600078e0200 */
[----:B------:R-:W-:Y:S01]  /*0560*/  ISETP.GE.U32.AND P3, PT, R8, R15, PT ;  /* 0x0000000f0800720c */ /* 0x000fe20003f66070 */
[----:B------:R-:W-:Y:S01]  /*0570*/  @P1 IMAD.IADD R4, R4, 0x1, -R19 ;  /* 0x0000000104041824 */ /* 0x000fe200078e0a13 */
[----:B------:R-:W-:Y:S02]  /*0580*/  ISETP.GE.U32.AND P4, PT, R10, R17, PT ;  /* 0x000000110a00720c */ /* 0x000fe40003f86070 */
[----:B------:R-:W-:Y:S02]  /*0590*/  ISETP.NE.U32.AND P1, PT, R19, RZ, PT ;  /* 0x000000ff1300720c */ /* 0x000fe40003f25070 */
[----:B------:R-:W-:-:S03]  /*05a0*/  ISETP.GE.U32.AND P2, PT, R4, R19, PT ;  /* 0x000000130400720c */ /* 0x000fc60003f46070 */
[----:B------:R-:W-:-:S04]  /*05b0*/  @P0 IMAD.IADD R2, R2, 0x1, -R21 ;  /* 0x0000000102020824 */ /* 0x000fc800078e0a15 */
[----:B------:R-:W-:Y:S02]  /*05c0*/  @P3 IADD3 R8, PT, PT, -R15, R8, RZ ;  /* 0x000000080f083210 */ /* 0x000fe40007ffe1ff */
[----:B------:R-:W-:Y:S01]  /*05d0*/  ISETP.GE.U32.AND P6, PT, R2, R21, PT ;  /* 0x000000150200720c */ /* 0x000fe20003fc6070 */
[----:B------:R-:W-:Y:S01]  /*05e0*/  @P4 IMAD.IADD R10, R10, 0x1, -R17 ;  /* 0x000000010a0a4824 */ /* 0x000fe200078e0a11 */
[----:B------:R-:W-:Y:S02]  /*05f0*/  ISETP.NE.U32.AND P3, PT, R21, RZ, PT ;  /* 0x000000ff1500720c */ /* 0x000fe40003f65070 */
[----:B------:R-:W-:Y:S01]  /*0600*/  ISETP.GE.U32.AND P0, PT, R8, R15, PT ;  /* 0x0000000f0800720c */ /* 0x000fe20003f06070 */
[----:B------:R-:W-:Y:S01]  /*0610*/  @P2 IMAD.IADD R4, R4, 0x1, -R19 ;  /* 0x0000000104042824 */ /* 0x000fe200078e0a13 */
[----:B------:R-:W-:Y:S02]  /*0620*/  ISETP.NE.U32.AND P4, PT, R15, RZ, PT ;  /* 0x000000ff0f00720c */ /* 0x000fe40003f85070 */
[----:B------:R-:W-:-:S02]  /*0630*/  ISETP.GE.U32.AND P5, PT, R10, R17, PT ;  /* 0x000000110a00720c */ /* 0x000fc40003fa6070 */
[----:B------:R-:W-:Y:S02]  /*0640*/  ISETP.NE.U32.AND P2, PT, R17, RZ, PT ;  /* 0x000000ff1100720c */ /* 0x000fe40003f45070 */
[----:B------:R-:W-:Y:S01]  /*0650*/  @!P1 LOP3.LUT R4, RZ, R19, RZ, 0x33, !PT ;  /* 0x00000013ff049212 */ /* 0x000fe200078e33ff */
[----:B------:R-:W-:Y:S02]  /*0660*/  @P6 IMAD.IADD R2, R2, 0x1, -R21 ;  /* 0x0000000102026824 */ /* 0x000fe400078e0a15 */
[----:B------:R-:W-:Y:S02]  /*0670*/  @!P3 LOP3.LUT R2, RZ, R21, RZ, 0x33, !PT ;  /* 0x00000015ff02b212 */ /* 0x000fe400078e33ff */
[----:B------:R-:W-:Y:S02]  /*0680*/  ISETP.NE.AND P1, PT, R4, RZ, PT ;  /* 0x000000ff0400720c */ /* 0x000fe40003f25270 */
[----:B------:R-:W-:Y:S02]  /*0690*/  @P0 IADD3 R8, PT, PT, -R15, R8, RZ ;  /* 0x000000080f080210 */ /* 0x000fe40007ffe1ff */
[----:B------:R-:W-:Y:S01]  /*06a0*/  @!P4 LOP3.LUT R8, RZ, R15, RZ, 0x33, !PT ;  /* 0x0000000fff08c212 */ /* 0x000fe200078e33ff */
[----:B------:R-:W-:Y:S01]  /*06b0*/  @P5 IMAD.IADD R10, R10, 0x1, -R17 ;  /* 0x000000010a0a5824 */ /* 0x000fe200078e0a11 */
[----:B------:R-:W-:-:S02]  /*06c0*/  ISETP.EQ.OR P0, PT, R2, RZ, !P1 ;  /* 0x000000ff0200720c */ /* 0x000fc40004f02670 */
[----:B------:R-:W-:Y:S02]  /*06d0*/  ISETP.NE.AND P3, PT, R2, RZ, PT ;  /* 0x000000ff0200720c */ /* 0x000fe40003f65270 */
[----:B------:R-:W-:Y:S02]  /*06e0*/  @!P2 LOP3.LUT R10, RZ, R17, RZ, 0x33, !PT ;  /* 0x00000011ff0aa212 */ /* 0x000fe400078e33ff */
[C---:B------:R-:W-:Y:S02]  /*06f0*/  ISETP.EQ.OR P0, PT, R8.reuse, RZ, P0 ;  /* 0x000000ff0800720c */ /* 0x040fe40000702670 */
[----:B------:R-:W-:Y:S02]  /*0700*/  SEL R2, R21, RZ, !P3 ;  /* 0x000000ff15027207 */ /* 0x000fe40005800000 */
[----:B------:R-:W-:Y:S02]  /*0710*/  SEL R19, R19, RZ, !P1 ;  /* 0x000000ff13137207 */ /* 0x000fe40004800000 */
[----:B------:R-:W-:-:S02]  /*0720*/  ISETP.NE.AND P2, PT, R8, RZ, PT ;  /* 0x000000ff0800720c */ /* 0x000fc40003f45270 */
[C---:B------:R-:W-:Y:S02]  /*0730*/  ISETP.NE.AND P1, PT, R10.reuse, RZ, PT ;  /* 0x000000ff0a00720c */ /* 0x040fe40003f25270 */
[----:B------:R-:W-:Y:S02]  /*0740*/  ISETP.EQ.OR P0, PT, R10, RZ, P0 ;  /* 0x000000ff0a00720c */ /* 0x000fe40000702670 */
[----:B------:R-:W-:Y:S02]  /*0750*/  IADD3 R2, PT, PT, R19, R13, R2 ;  /* 0x0000000d13027210 */ /* 0x000fe40007ffe002 */
[----:B------:R-:W-:Y:S02]  /*0760*/  SEL R13, R15, RZ, !P2 ;  /* 0x000000ff0f0d7207 */ /* 0x000fe40005000000 */
[C---:B------:R-:W-:Y:S01]  /*0770*/  SEL R3, R17.reuse, RZ, !P1 ;  /* 0x000000ff11037207 */ /* 0x040fe20004800000 */
[----:B------:R-:W-:-:S03]  /*0780*/  VIADD R17, R17, 0x4 ;  /* 0x0000000411117836 */ /* 0x000fc60000000000 */
[----:B------:R-:W-:-:S05]  /*0790*/  IADD3 R13, PT, PT, R3, R2, R13 ;  /* 0x00000002030d7210 */ /* 0x000fca0007ffe00d */
[----:B------:R0:W-:Y:S01]  /*07a0*/  @P0 STS [R12], R13 ;  /* 0x0000000d0c000388 */ /* 0x0001e20000000800 */
[----:B------:R-:W-:-:S13]  /*07b0*/  ISETP.NE.AND P0, PT, R15, R16, PT ;  /* 0x000000100f00720c */ /* 0x000fda0003f05270 */
[----:B0-----:R-:W-:Y:S05]  /*07c0*/  @P0 BRA `(.L_x_6) ;  /* 0xfffffff8009c0947 */ /* 0x001fea000383ffff */
[----:B------:R-:W-:Y:S05]  /*07d0*/  BSYNC.RECONVERGENT B2 ;  /* 0x0000000000027941 */ /* 0x000fea0003800200 */
.L_x_5:
[----:B------:R-:W-:-:S07]  /*07e0*/  VIADD R17, R17, 0xfffffffd ;  /* 0xfffffffd11117836 */ /* 0x000fce0000000000 */
.L_x_4:
[----:B------:R-:W-:Y:S05]  /*07f0*/  BSYNC.RECONVERGENT B1 ;  /* 0x0000000000017941 */ /* 0x000fea0003800200 */
.L_x_3:
[----:B------:R-:W-:-:S13]  /*0800*/  ISETP.NE.AND P0, PT, R14, RZ, PT ;  /* 0x000000ff0e00720c */ /* 0x000fda0003f05270 */
[----:B------:R-:W-:Y:S05]  /*0810*/  @!P0 BRA `(.L_x_2) ;  /* 0x0000000000648947 */ /* 0x000fea0003800000 */
[----:B------:R-:W-:-:S07]  /*0820*/  IADD3 R14, PT, PT, -R14, RZ, RZ ;  /* 0x000000ff0e0e7210 */ /* 0x000fce0007ffe1ff */
.L_x_7:
[----:B------:R-:W0:Y:S01]  /*0830*/  I2F.U32.RP R4, R17 ;  /* 0x0000001100047306 */ /* 0x000e220000209000 */
[----:B------:R-:W-:Y:S01]  /*0840*/  ISETP.NE.U32.AND P1, PT, R17, RZ, PT ;  /* 0x000000ff1100720c */ /* 0x000fe20003f25070 */
[----:B------:R-:W-:-:S06]  /*0850*/  VIADD R14, R14, 0x1 ;  /* 0x000000010e0e7836 */ /* 0x000fcc0000000000 */
[----:B0-----:R-:W0:Y:S02]  /*0860*/  MUFU.RCP R4, R4 ;  /* 0x0000000400047308 */ /* 0x001e240000001000 */
[----:B0-----:R-:W-:-:S06]  /*0870*/  VIADD R2, R4, 0xffffffe ;  /* 0x0ffffffe04027836 */ /* 0x001fcc0000000000 */
[----:B------:R0:W1:Y:S02]  /*0880*/  F2I.FTZ.U32.TRUNC.NTZ R3, R2 ;  /* 0x0000000200037305 */ /* 0x000064000021f000 */
[----:B0-----:R-:W-:Y:S02]  /*0890*/  IMAD.MOV.U32 R2, RZ, RZ, RZ ;  /* 0x000000ffff027224 */ /* 0x001fe400078e00ff */
[----:B-1----:R-:W-:-:S04]  /*08a0*/  IMAD.MOV R8, RZ, RZ, -R3 ;  /* 0x000000ffff087224 */ /* 0x002fc800078e0a03 */
[----:B------:R-:W-:-:S04]  /*08b0*/  IMAD R5, R8, R17, RZ ;  /* 0x0000001108057224 */ /* 0x000fc800078e02ff */
[----:B------:R-:W-:-:S06]  /*08c0*/  IMAD.HI.U32 R3, R3, R5, R2 ;  /* 0x0000000503037227 */ /* 0x000fcc00078e0002 */
[----:B------:R-:W-:-:S05]  /*08d0*/  IMAD.HI.U32 R3, R3, R0, RZ ;  /* 0x0000000003037227 */ /* 0x000fca00078e00ff */
[----:B------:R-:W-:-:S05]  /*08e0*/  IADD3 R3, PT, PT, -R3, RZ, RZ ;  /* 0x000000ff03037210 */ /* 0x000fca0007ffe1ff */
[----:B------:R-:W-:-:S05]  /*08f0*/  IMAD R8, R17, R3, R0 ;  /* 0x0000000311087224 */ /* 0x000fca00078e0200 */
[----:B------:R-:W-:-:S13]  /*0900*/  ISETP.GE.U32.AND P0, PT, R8, R17, PT ;  /* 0x000000110800720c */ /* 0x000fda0003f06070 */
[----:B------:R-:W-:-:S05]  /*0910*/  @P0 IMAD.IADD R8, R8, 0x1, -R17 ;  /* 0x0000000108080824 */ /* 0x000fca00078e0a11 */
[----:B------:R-:W-:-:S13]  /*0920*/  ISETP.GE.U32.AND P0, PT, R8, R17, PT ;  /* 0x000000110800720c */ /* 0x000fda0003f06070 */
[----:B------:R-:W-:Y:S01]  /*0930*/  @P0 IMAD.IADD R8, R8, 0x1, -R17 ;  /* 0x0000000108080824 */ /* 0x000fe200078e0a11 */
[----:B------:R-:W-:-:S04]  /*0940*/  @!P1 LOP3.LUT R8, RZ, R17, RZ, 0x33, !PT ;  /* 0x00000011ff089212 */ /* 0x000fc800078e33ff */
[----:B------:R-:W-:-:S13]  /*0950*/  ISETP.NE.AND P0, PT, R8, RZ, PT ;  /* 0x000000ff0800720c */ /* 0x000fda0003f05270 */
[----:B------:R-:W-:Y:S01]  /*0960*/  @!P0 IADD3 R13, PT, PT, R13, R17, RZ ;  /* 0x000000110d0d8210 */ /* 0x000fe20007ffe0ff */
[----:B------:R-:W-:-:S04]  /*0970*/  VIADD R17, R17, 0x1 ;  /* 0x0000000111117836 */ /* 0x000fc80000000000 */
[----:B------:R1:W-:Y:S01]  /*0980*/  @!P0 STS [R12], R13 ;  /* 0x0000000d0c008388 */ /* 0x0003e20000000800 */
[----:B------:R-:W-:-:S13]  /*0990*/  ISETP.NE.AND P0, PT, R14, RZ, PT ;  /* 0x000000ff0e00720c */ /* 0x000fda0003f05270 */
[----:B-1----:R-:W-:Y:S05]  /*09a0*/  @P0 BRA `(.L_x_7) ;  /* 0xfffffffc00a00947 */ /* 0x002fea000383ffff */
.L_x_2:
[----:B------:R-:W-:Y:S05]  /*09b0*/  BSYNC.RECONVERGENT B0 ;  /* 0x0000000000007941 */ /* 0x000fea0003800200 */
.L_x_1:
[----:B------:R-:W-:-:S04]  /*09c0*/  ISETP.NE.AND P0, PT, R0, R13, PT ;  /* 0x0000000d0000720c */ /* 0x000fc80003f05270 */
[----:B------:R-:W-:-:S13]  /*09d0*/  ISETP.EQ.OR P0, PT, R0, 0x1, P0 ;  /* 0x000000010000780c */ /* 0x000fda0000702670 */
[----:B------:R-:W-:Y:S05]  /*09e0*/  @P0 EXIT ;  /* 0x000000000000094d */ /* 0x000fea0003800000 */
[----:B------:R-:W-:Y:S01]  /*09f0*/  MOV R2, 0x160 ;  /* 0x0000016000027802 */ /* 0x000fe20000000f00 */
[----:B------:R1:W-:Y:S01]  /*0a00*/  STL [R1], R0 ;  /* 0x0000000001007387 */ /* 0x0003e20000100800 */
[----:B------:R-:W2:Y:S04]  /*0a10*/  LDCU.64 UR4, c[0x4][0x158] ;  /* 0x01002b00ff0477ac */ /* 0x000ea80008000a00 */
[----:B0-----:R-:W0:Y:S01]  /*0a20*/  LDC.64 R2, c[0x4][R2] ;  /* 0x0100000002027b82 */ /* 0x001e220000000a00 */
[----:B--2---:R-:W-:Y:S01]  /*0a30*/  MOV R4, UR4 ;  /* 0x0000000400047c02 */ /* 0x004fe20008000f00 */
[----:B-1----:R-:W-:-:S07]  /*0a40*/  IMAD.U32 R5, RZ, RZ, UR5 ;  /* 0x00000005ff057e24 */ /* 0x002fce000f8e00ff */
[----:B------:R-:W-:-:S07]  /*0a50*/  LEPC R20, `(.L_x_8) ;  /* 0x000000001014794e */ /* 0x000fce0000000000 */
[----:B0-----:R-:W-:Y:S05]  /*0a60*/  CALL.ABS.NOINC R2 ;  /* 0x0000000002007343 */ /* 0x001fea0003c00000 */
.L_x_8:
[----:B------:R-:W-:Y:S05]  /*0a70*/  EXIT ;  /* 0x000000000000794d */ /* 0x000fea0003800000 */
.L_x_9:
        /* <DEDUP_REMOVED lines=16> */
.L_x_11:


//--------------------- .nv.global.init           --------------------------
	.section	.nv.global.init,"aw",@progbits
.nv.global.init:
	.type		$str,@object
	.size		$str,(.L_44 - $str)
$str:
        /*0000*/ 	.byte	0x25, 0x64, 0x0a, 0x00
.L_44:


//--------------------- .nv.shared.reserved.0     --------------------------
	.section	.nv.shared.reserved.0,"aw",@nobits
	.weak		__nv_reservedSMEM_offset_0_alias
	.size		__nv_reservedSMEM_offset_0_alias, 0, 64
	.other		__nv_reservedSMEM_offset_0_alias,@"STO_CUDA_RESERVED_SHARED STV_DEFAULT"
__nv_reservedSMEM_offset_0_alias:
	.zero		0
	.zero		64


//--------------------- .nv.global                --------------------------
	.section	.nv.global,"aw",@nobits
.nv.global:
	.type		_ZN30_INTERNAL_be31bfa8_4_k_cu_main6thrust24THRUST_300001_SM_1000_NS3seqE,@object
	.size		_ZN30_INTERNAL_be31bfa8_4_k_cu_main6thrust24THRUST_300001_SM_1000_NS3seqE,(_ZN30_INTERNAL_be31bfa8_4_k_cu_main4cuda3std3__48in_placeE - _ZN30_INTERNAL_be31bfa8_4_k_cu_main6thrust24THRUST_300001_SM_1000_NS3seqE)
_ZN30_INTERNAL_be31bfa8_4_k_cu_main6thrust24THRUST_300001_SM_1000_NS3seqE:
	.zero		1
	.type		_ZN30_INTERNAL_be31bfa8_4_k_cu_main4cuda3std3__48in_placeE,@object
	.size		_ZN30_INTERNAL_be31bfa8_4_k_cu_main4cuda3std3__48in_placeE,(_ZN30_INTERNAL_be31bfa8_4_k_cu_main4cuda3std6ranges3__45__cpo4sizeE - _ZN30_INTERNAL_be31bfa8_4_k_cu_main4cuda3std3__48in_placeE)
_ZN30_INTERNAL_be31bfa8_4_k_cu_main4cuda3std3__48in_placeE:
	.zero		1
	.type		_ZN30_INTERNAL_be31bfa8_4_k_cu_main4cuda3std6ranges3__45__cpo4sizeE,@object
	.size		_ZN30_INTERNAL_be31bfa8_4_k_cu_main4cuda3std6ranges3__45__cpo4sizeE,(_ZN30_INTERNAL_be31bfa8_4_k_cu_main6thrust24THRUST_300001_SM_1000_NS12placeholders2_3E - _ZN30_INTERNAL_be31bfa8_4_k_cu_main4cuda3std6ranges3__45__cpo4sizeE)
_ZN30_INTERNAL_be31bfa8_4_k_cu_main4cuda3std6ranges3__45__cpo4sizeE:
	.zero		1
	.type		_ZN30_INTERNAL_be31bfa8_4_k_cu_main6thrust24THRUST_300001_SM_1000_NS12placeholders2_3E,@object
	.size		_ZN30_INTERNAL_be31bfa8_4_k_cu_main6thrust24THRUST_300001_SM_1000_NS12placeholders2_3E,(_ZN30_INTERNAL_be31bfa8_4_k_cu_main4cuda3std3__45__cpo6cbeginE - _ZN30_INTERNAL_be31bfa8_4_k_cu_main6thrust24THRUST_300001_SM_1000_NS12placeholders2_3E)
_ZN30_INTERNAL_be31bfa8_4_k_cu_main6thrust24THRUST_300001_SM_1000_NS12placeholders2_3E:
	.zero		1
	.type		_ZN30_INTERNAL_be31bfa8_4_k_cu_main4cuda3std3__45__cpo6cbeginE,@object
	.size		_ZN30_INTERNAL_be31bfa8_4_k_cu_main4cuda3std3__45__cpo6cbeginE,(_ZN30_INTERNAL_be31bfa8_4_k_cu_main4cuda3std6ranges3__45__cpo6cbeginE - _ZN30_INTERNAL_be31bfa8_4_k_cu_main4cuda3std3__45__cpo6cbeginE)
_ZN30_INTERNAL_be31bfa8_4_k_cu_main4cuda3std3__45__cpo6cbeginE:
	.zero		1
	.type		_ZN30_INTERNAL_be31bfa8_4_k_cu_main4cuda3std6ranges3__45__cpo6cbeginE,@object
	.size		_ZN30_INTERNAL_be31bfa8_4_k_cu_main4cuda3std6ranges3__45__cpo6cbeginE,(_ZN30_INTERNAL_be31bfa8_4_k_cu_main6thrust24THRUST_300001_SM_1000_NS12placeholders2_7E - _ZN30_INTERNAL_be31bfa8_4_k_cu_main4cuda3std6ranges3__45__cpo6cbeginE)
_ZN30_INTERNAL_be31bfa8_4_k_cu_main4cuda3std6ranges3__45__cpo6cbeginE:
	.zero		1
	.type		_ZN30_INTERNAL_be31bfa8_4_k_cu_main6thrust24THRUST_300001_SM_1000_NS12placeholders2_7E,@object
	.size		_ZN30_INTERNAL_be31bfa8_4_k_cu_main6thrust24THRUST_300001_SM_1000_NS12placeholders2_7E,(_ZN30_INTERNAL_be31bfa8_4_k_cu_main4cuda3std3__45__cpo7crbeginE - _ZN30_INTERNAL_be31bfa8_4_k_cu_main6thrust24THRUST_300001_SM_1000_NS12placeholders2_7E)
_ZN30_INTERNAL_be31bfa8_4_k_cu_main6thrust24THRUST_300001_SM_1000_NS12placeholders2_7E:
	.zero		1
	.type		_ZN30_INTERNAL_be31bfa8_4_k_cu_main4cuda3std3__45__cpo7crbeginE,@object
	.size		_ZN30_INTERNAL_be31bfa8_4_k_cu_main4cuda3std3__45__cpo7crbeginE,(_ZN30_INTERNAL_be31bfa8_4_k_cu_main4cuda3std6ranges3__45__cpo4nextE - _ZN30_INTERNAL_be31bfa8_4_k_cu_main4cuda3std3__45__cpo7crbeginE)
_ZN30_INTERNAL_be31bfa8_4_k_cu_main4cuda3std3__45__cpo7crbeginE:
	.zero		1
	.type		_ZN30_INTERNAL_be31bfa8_4_k_cu_main4cuda3std6ranges3__45__cpo4nextE,@object
	.size		_ZN30_INTERNAL_be31bfa8_4_k_cu_main4cuda3std6ranges3__45__cpo4nextE,(_ZN30_INTERNAL_be31bfa8_4_k_cu_main4cuda3std6ranges3__45__cpo4swapE - _ZN30_INTERNAL_be31bfa8_4_k_cu_main4cuda3std6ranges3__45__cpo4nextE)
_ZN30_INTERNAL_be31bfa8_4_k_cu_main4cuda3std6ranges3__45__cpo4nextE:
	.zero		1
	.type		_ZN30_INTERNAL_be31bfa8_4_k_cu_main4cuda3std6ranges3__45__cpo4swapE,@object
	.size		_ZN30_INTERNAL_be31bfa8_4_k_cu_main4cuda3std6ranges3__45__cpo4swapE,(_ZN30_INTERNAL_be31bfa8_4_k_cu_main6thrust24THRUST_300001_SM_1000_NS8cuda_cub10par_nosyncE - _ZN30_INTERNAL_be31bfa8_4_k_cu_main4cuda3std6ranges3__45__cpo4swapE)
_ZN30_INTERNAL_be31bfa8_4_k_cu_main4cuda3std6ranges3__45__cpo4swapE:
	.zero		1
	.type		_ZN30_INTERNAL_be31bfa8_4_k_cu_main6thrust24THRUST_300001_SM_1000_NS8cuda_cub10par_nosyncE,@object
	.size		_ZN30_INTERNAL_be31bfa8_4_k_cu_main6thrust24THRUST_300001_SM_1000_NS8cuda_cub10par_nosyncE,(_ZN30_INTERNAL_be31bfa8_4_k_cu_main6thrust24THRUST_300001_SM_1000_NS12placeholders2_9E - _ZN30_INTERNAL_be31bfa8_4_k_cu_main6thrust24THRUST_300001_SM_1000_NS8cuda_cub10par_nosyncE)
_ZN30_INTERNAL_be31bfa8_4_k_cu_main6thrust24THRUST_300001_SM_1000_NS8cuda_cub10par_nosyncE:
	.zero		1
	.type		_ZN30_INTERNAL_be31bfa8_4_k_cu_main6thrust24THRUST_300001_SM_1000_NS12placeholders2_9E,@object
	.size		_ZN30_INTERNAL_be31bfa8_4_k_cu_main6thrust24THRUST_300001_SM_1000_NS12placeholders2_9E,(_ZN30_INTERNAL_be31bfa8_4_k_cu_main4cuda3std3__432_GLOBAL__N__be31bfa8_4_k_cu_main6ignoreE - _ZN30_INTERNAL_be31bfa8_4_k_cu_main6thrust24THRUST_300001_SM_1000_NS12placeholders2_9E)
_ZN30_INTERNAL_be31bfa8_4_k_cu_main6thrust24THRUST_300001_SM_1000_NS12placeholders2_9E:
	.zero		1
	.type		_ZN30_INTERNAL_be31bfa8_4_k_cu_main4cuda3std3__432_GLOBAL__N__be31bfa8_4_k_cu_main6ignoreE,@object
	.size		_ZN30_INTERNAL_be31bfa8_4_k_cu_main4cuda3std3__432_GLOBAL__N__be31bfa8_4_k_cu_main6ignoreE,(_ZN30_INTERNAL_be31bfa8_4_k_cu_main4cuda3std6ranges3__45__cpo4dataE - _ZN30_INTERNAL_be31bfa8_4_k_cu_main4cuda3std3__432_GLOBAL__N__be31bfa8_4_k_cu_main6ignoreE)
_ZN30_INTERNAL_be31bfa8_4_k_cu_main4cuda3std3__432_GLOBAL__N__be31bfa8_4_k_cu_main6ignoreE:
	.zero		1
	.type		_ZN30_INTERNAL_be31bfa8_4_k_cu_main4cuda3std6ranges3__45__cpo4dataE,@object
	.size		_ZN30_INTERNAL_be31bfa8_4_k_cu_main4cuda3std6ranges3__45__cpo4dataE,(_ZN30_INTERNAL_be31bfa8_4_k_cu_main6thrust24THRUST_300001_SM_1000_NS12placeholders2_1E - _ZN30_INTERNAL_be31bfa8_4_k_cu_main4cuda3std6ranges3__45__cpo4dataE)
_ZN30_INTERNAL_be31bfa8_4_k_cu_main4cuda3std6ranges3__45__cpo4dataE:
	.zero		1
	.type		_ZN30_INTERNAL_be31bfa8_4_k_cu_main6thrust24THRUST_300001_SM_1000_NS12placeholders2_1E,@object
	.size		_ZN30_INTERNAL_be31bfa8_4_k_cu_main6thrust24THRUST_300001_SM_1000_NS12placeholders2_1E,(_ZN30_INTERNAL_be31bfa8_4_k_cu_main4cuda3std3__45__cpo5beginE - _ZN30_INTERNAL_be31bfa8_4_k_cu_main6thrust24THRUST_300001_SM_1000_NS12placeholders2_1E)
_ZN30_INTERNAL_be31bfa8_4_k_cu_main6thrust24THRUST_300001_SM_1000_NS12placeholders2_1E:
	.zero		1
	.type		_ZN30_INTERNAL_be31bfa8_4_k_cu_main4cuda3std3__45__cpo5beginE,@object
	.size		_ZN30_INTERNAL_be31bfa8_4_k_cu_main4cuda3std3__45__cpo5beginE,(_ZN30_INTERNAL_be31bfa8_4_k_cu_main4cuda3std6ranges3__45__cpo5beginE - _ZN30_INTERNAL_be31bfa8_4_k_cu_main4cuda3std3__45__cpo5beginE)
_ZN30_INTERNAL_be31bfa8_4_k_cu_main4cuda3std3__45__cpo5beginE:
	.zero		1
	.type		_ZN30_INTERNAL_be31bfa8_4_k_cu_main4cuda3std6ranges3__45__cpo5beginE,@object
	.size		_ZN30_INTERNAL_be31bfa8_4_k_cu_main4cuda3std6ranges3__45__cpo5beginE,(_ZN30_INTERNAL_be31bfa8_4_k_cu_main6thrust24THRUST_300001_SM_1000_NS12placeholders2_5E - _ZN30_INTERNAL_be31bfa8_4_k_cu_main4cuda3std6ranges3__45__cpo5beginE)
_ZN30_INTERNAL_be31bfa8_4_k_cu_main4cuda3std6ranges3__45__cpo5beginE:
	.zero		1
	.type		_ZN30_INTERNAL_be31bfa8_4_k_cu_main6thrust24THRUST_300001_SM_1000_NS12placeholders2_5E,@object
	.size		_ZN30_INTERNAL_be31bfa8_4_k_cu_main6thrust24THRUST_300001_SM_1000_NS12placeholders2_5E,(_ZN30_INTERNAL_be31bfa8_4_k_cu_main4cuda3std3__45__cpo6rbeginE - _ZN30_INTERNAL_be31bfa8_4_k_cu_main6thrust24THRUST_300001_SM_1000_NS12placeholders2_5E)
_ZN30_INTERNAL_be31bfa8_4_k_cu_main6thrust24THRUST_300001_SM_1000_NS12placeholders2_5E:
	.zero		1
	.type		_ZN30_INTERNAL_be31bfa8_4_k_cu_main4cuda3std3__45__cpo6rbeginE,@object
	.size		_ZN30_INTERNAL_be31bfa8_4_k_cu_main4cuda3std3__45__cpo6rbeginE,(_ZN30_INTERNAL_be31bfa8_4_k_cu_main4cuda3std6ranges3__45__cpo7advanceE - _ZN30_INTERNAL_be31bfa8_4_k_cu_main4cuda3std3__45__cpo6rbeginE)
_ZN30_INTERNAL_be31bfa8_4_k_cu_main4cuda3std3__45__cpo6rbeginE:
	.zero		1
	.type		_ZN30_INTERNAL_be31bfa8_4_k_cu_main4cuda3std6ranges3__45__cpo7advanceE,@object
	.size		_ZN30_INTERNAL_be31bfa8_4_k_cu_main4cuda3std6ranges3__45__cpo7advanceE,(_ZN30_INTERNAL_be31bfa8_4_k_cu_main4cuda3std3__47nulloptE - _ZN30_INTERNAL_be31bfa8_4_k_cu_main4cuda3std6ranges3__45__cpo7advanceE)
_ZN30_INTERNAL_be31bfa8_4_k_cu_main4cuda3std6ranges3__45__cpo7advanceE:
	.zero		1
	.type		_ZN30_INTERNAL_be31bfa8_4_k_cu_main4cuda3std3__47nulloptE,@object
	.size		_ZN30_INTERNAL_be31bfa8_4_k_cu_main4cuda3std3__47nulloptE,(_ZN30_INTERNAL_be31bfa8_4_k_cu_main4cuda3std6ranges3__45__cpo8distanceE - _ZN30_INTERNAL_be31bfa8_4_k_cu_main4cuda3std3__47nulloptE)
_ZN30_INTERNAL_be31bfa8_4_k_cu_main4cuda3std3__47nulloptE:
	.zero		1
	.type		_ZN30_INTERNAL_be31bfa8_4_k_cu_main4cuda3std6ranges3__45__cpo8distanceE,@object
	.size		_ZN30_INTERNAL_be31bfa8_4_k_cu_main4cuda3std6ranges3__45__cpo8distanceE,(_ZN30_INTERNAL_be31bfa8_4_k_cu_main6thrust24THRUST_300001_SM_1000_NS12placeholders3_10E - _ZN30_INTERNAL_be31bfa8_4_k_cu_main4cuda3std6ranges3__45__cpo8distanceE)
_ZN30_INTERNAL_be31bfa8_4_k_cu_main4cuda3std6ranges3__45__cpo8distanceE:
	.zero		1
	.type		_ZN30_INTERNAL_be31bfa8_4_k_cu_main6thrust24THRUST_300001_SM_1000_NS12placeholders3_10E,@object
	.size		_ZN30_INTERNAL_be31bfa8_4_k_cu_main6thrust24THRUST_300001_SM_1000_NS12placeholders3_10E,(_ZN30_INTERNAL_be31bfa8_4_k_cu_main4cuda3std3__419piecewise_constructE - _ZN30_INTERNAL_be31bfa8_4_k_cu_main6thrust24THRUST_300001_SM_1000_NS12placeholders3_10E)
_ZN30_INTERNAL_be31bfa8_4_k_cu_main6thrust24THRUST_300001_SM_1000_NS12placeholders3_10E:
	.zero		1
	.type		_ZN30_INTERNAL_be31bfa8_4_k_cu_main4cuda3std3__419piecewise_constructE,@object
	.size		_ZN30_INTERNAL_be31bfa8_4_k_cu_main4cuda3std3__419piecewise_constructE,(_ZN30_INTERNAL_be31bfa8_4_k_cu_main4cuda3std6ranges3__45__cpo5cdataE - _ZN30_INTERNAL_be31bfa8_4_k_cu_main4cuda3std3__419piecewise_constructE)
_ZN30_INTERNAL_be31bfa8_4_k_cu_main4cuda3std3__419piecewise_constructE:
	.zero		1
	.type		_ZN30_INTERNAL_be31bfa8_4_k_cu_main4cuda3std6ranges3__45__cpo5cdataE,@object
	.size		_ZN30_INTERNAL_be31bfa8_4_k_cu_main4cuda3std6ranges3__45__cpo5cdataE,(_ZN30_INTERNAL_be31bfa8_4_k_cu_main6thrust24THRUST_300001_SM_1000_NS12placeholders2_2E - _ZN30_INTERNAL_be31bfa8_4_k_cu_main4cuda3std6ranges3__45__cpo5cdataE)
_ZN30_INTERNAL_be31bfa8_4_k_cu_main4cuda3std6ranges3__45__cpo5cdataE:
	.zero		1
	.type		_ZN30_INTERNAL_be31bfa8_4_k_cu_main6thrust24THRUST_300001_SM_1000_NS12placeholders2_2E,@object
	.size		_ZN30_INTERNAL_be31bfa8_4_k_cu_main6thrust24THRUST_300001_SM_1000_NS12placeholders2_2E,(_ZN30_INTERNAL_be31bfa8_4_k_cu_main4cuda3std3__45__cpo3endE - _ZN30_INTERNAL_be31bfa8_4_k_cu_main6thrust24THRUST_300001_SM_1000_NS12placeholders2_2E)
_ZN30_INTERNAL_be31bfa8_4_k_cu_main6thrust24THRUST_300001_SM_1000_NS12placeholders2_2E:
	.zero		1
	.type		_ZN30_INTERNAL_be31bfa8_4_k_cu_main4cuda3std3__45__cpo3endE,@object
	.size		_ZN30_INTERNAL_be31bfa8_4_k_cu_main4cuda3std3__45__cpo3endE,(_ZN30_INTERNAL_be31bfa8_4_k_cu_main4cuda3std6ranges3__45__cpo3endE - _ZN30_INTERNAL_be31bfa8_4_k_cu_main4cuda3std3__45__cpo3endE)
_ZN30_INTERNAL_be31bfa8_4_k_cu_main4cuda3std3__45__cpo3endE:
	.zero		1
	.type		_ZN30_INTERNAL_be31bfa8_4_k_cu_main4cuda3std6ranges3__45__cpo3endE,@object
	.size		_ZN30_INTERNAL_be31bfa8_4_k_cu_main4cuda3std6ranges3__45__cpo3endE,(_ZN30_INTERNAL_be31bfa8_4_k_cu_main6thrust24THRUST_300001_SM_1000_NS12placeholders2_6E - _ZN30_INTERNAL_be31bfa8_4_k_cu_main4cuda3std6ranges3__45__cpo3endE)
_ZN30_INTERNAL_be31bfa8_4_k_cu_main4cuda3std6ranges3__45__cpo3endE:
	.zero		1
	.type		_ZN30_INTERNAL_be31bfa8_4_k_cu_main6thrust24THRUST_300001_SM_1000_NS12placeholders2_6E,@object
	.size		_ZN30_INTERNAL_be31bfa8_4_k_cu_main6thrust24THRUST_300001_SM_1000_NS12placeholders2_6E,(_ZN30_INTERNAL_be31bfa8_4_k_cu_main4cuda3std3__45__cpo4rendE - _ZN30_INTERNAL_be31bfa8_4_k_cu_main6thrust24THRUST_300001_SM_1000_NS12placeholders2_6E)
_ZN30_INTERNAL_be31bfa8_4_k_cu_main6thrust24THRUST_300001_SM_1000_NS12placeholders2_6E:
	.zero		1
	.type		_ZN30_INTERNAL_be31bfa8_4_k_cu_main4cuda3std3__45__cpo4rendE,@object
	.size		_ZN30_INTERNAL_be31bfa8_4_k_cu_main4cuda3std3__45__cpo4rendE,(_ZN30_INTERNAL_be31bfa8_4_k_cu_main4cuda3std6ranges3__45__cpo9iter_swapE - _ZN30_INTERNAL_be31bfa8_4_k_cu_main4cuda3std3__45__cpo4rendE)
_ZN30_INTERNAL_be31bfa8_4_k_cu_main4cuda3std3__45__cpo4rendE:
	.zero		1
	.type		_ZN30_INTERNAL_be31bfa8_4_k_cu_main4cuda3std6ranges3__45__cpo9iter_swapE,@object
	.size		_ZN30_INTERNAL_be31bfa8_4_k_cu_main4cuda3std6ranges3__45__cpo9iter_swapE,(_ZN30_INTERNAL_be31bfa8_4_k_cu_main4cuda3std3__48unexpectE - _ZN30_INTERNAL_be31bfa8_4_k_cu_main4cuda3std6ranges3__45__cpo9iter_swapE)
_ZN30_INTERNAL_be31bfa8_4_k_cu_main4cuda3std6ranges3__45__cpo9iter_swapE:
	.zero		1
	.type		_ZN30_INTERNAL_be31bfa8_4_k_cu_main4cuda3std3__48unexpectE,@object
	.size		_ZN30_INTERNAL_be31bfa8_4_k_cu_main4cuda3std3__48unexpectE,(_ZN30_INTERNAL_be31bfa8_4_k_cu_main6thrust24THRUST_300001_SM_1000_NS8cuda_cub3parE - _ZN30_INTERNAL_be31bfa8_4_k_cu_main4cuda3std3__48unexpectE)
_ZN30_INTERNAL_be31bfa8_4_k_cu_main4cuda3std3__48unexpectE:
	.zero		1
	.type		_ZN30_INTERNAL_be31bfa8_4_k_cu_main6thrust24THRUST_300001_SM_1000_NS8cuda_cub3parE,@object
	.size		_ZN30_INTERNAL_be31bfa8_4_k_cu_main6thrust24THRUST_300001_SM_1000_NS8cuda_cub3parE,(_ZN30_INTERNAL_be31bfa8_4_k_cu_main6thrust24THRUST_300001_SM_1000_NS12placeholders2_4E - _ZN30_INTERNAL_be31bfa8_4_k_cu_main6thrust24THRUST_300001_SM_1000_NS8cuda_cub3parE)
_ZN30_INTERNAL_be31bfa8_4_k_cu_main6thrust24THRUST_300001_SM_1000_NS8cuda_cub3parE:
	.zero		1
	.type		_ZN30_INTERNAL_be31bfa8_4_k_cu_main6thrust24THRUST_300001_SM_1000_NS12placeholders2_4E,@object
	.size		_ZN30_INTERNAL_be31bfa8_4_k_cu_main6thrust24THRUST_300001_SM_1000_NS12placeholders2_4E,(_ZN30_INTERNAL_be31bfa8_4_k_cu_main4cuda3std3__45__cpo4cendE - _ZN30_INTERNAL_be31bfa8_4_k_cu_main6thrust24THRUST_300001_SM_1000_NS12placeholders2_4E)
_ZN30_INTERNAL_be31bfa8_4_k_cu_main6thrust24THRUST_300001_SM_1000_NS12placeholders2_4E:
	.zero		1
	.type		_ZN30_INTERNAL_be31bfa8_4_k_cu_main4cuda3std3__45__cpo4cendE,@object
	.size		_ZN30_INTERNAL_be31bfa8_4_k_cu_main4cuda3std3__45__cpo4cendE,(_ZN30_INTERNAL_be31bfa8_4_k_cu_main4cuda3std6ranges3__45__cpo4cendE - _ZN30_INTERNAL_be31bfa8_4_k_cu_main4cuda3std3__45__cpo4cendE)
_ZN30_INTERNAL_be31bfa8_4_k_cu_main4cuda3std3__45__cpo4cendE:
	.zero		1
	.type		_ZN30_INTERNAL_be31bfa8_4_k_cu_main4cuda3std6ranges3__45__cpo4cendE,@object
	.size		_ZN30_INTERNAL_be31bfa8_4_k_cu_main4cuda3std6ranges3__45__cpo4cendE,(_ZN30_INTERNAL_be31bfa8_4_k_cu_main4cuda3std3__420unreachable_sentinelE - _ZN30_INTERNAL_be31bfa8_4_k_cu_main4cuda3std6ranges3__45__cpo4cendE)
_ZN30_INTERNAL_be31bfa8_4_k_cu_main4cuda3std6ranges3__45__cpo4cendE:
	.zero		1
	.type		_ZN30_INTERNAL_be31bfa8_4_k_cu_main4cuda3std3__420unreachable_sentinelE,@object
	.size		_ZN30_INTERNAL_be31bfa8_4_k_cu_main4cuda3std3__420unreachable_sentinelE,(_ZN30_INTERNAL_be31bfa8_4_k_cu_main4cuda3std6ranges3__45__cpo5ssizeE - _ZN30_INTERNAL_be31bfa8_4_k_cu_main4cuda3std3__420unreachable_sentinelE)
_ZN30_INTERNAL_be31bfa8_4_k_cu_main4cuda3std3__420unreachable_sentinelE:
	.zero		1
	.type		_ZN30_INTERNAL_be31bfa8_4_k_cu_main4cuda3std6ranges3__45__cpo5ssizeE,@object
	.size		_ZN30_INTERNAL_be31bfa8_4_k_cu_main4cuda3std6ranges3__45__cpo5ssizeE,(_ZN30_INTERNAL_be31bfa8_4_k_cu_main6thrust24THRUST_300001_SM_1000_NS12placeholders2_8E - _ZN30_INTERNAL_be31bfa8_4_k_cu_main4cuda3std6ranges3__45__cpo5ssizeE)
_ZN30_INTERNAL_be31bfa8_4_k_cu_main4cuda3std6ranges3__45__cpo5ssizeE:
	.zero		1
	.type		_ZN30_INTERNAL_be31bfa8_4_k_cu_main6thrust24THRUST_300001_SM_1000_NS12placeholders2_8E,@object
	.size		_ZN30_INTERNAL_be31bfa8_4_k_cu_main6thrust24THRUST_300001_SM_1000_NS12placeholders2_8E,(_ZN30_INTERNAL_be31bfa8_4_k_cu_main4cuda3std3__45__cpo5crendE - _ZN30_INTERNAL_be31bfa8_4_k_cu_main6thrust24THRUST_300001_SM_1000_NS12placeholders2_8E)
_ZN30_INTERNAL_be31bfa8_4_k_cu_main6thrust24THRUST_300001_SM_1000_NS12placeholders2_8E:
	.zero		1
	.type		_ZN30_INTERNAL_be31bfa8_4_k_cu_main4cuda3std3__45__cpo5crendE,@object
	.size		_ZN30_INTERNAL_be31bfa8_4_k_cu_main4cuda3std3__45__cpo5crendE,(_ZN30_INTERNAL_be31bfa8_4_k_cu_main4cuda3std6ranges3__45__cpo4prevE - _ZN30_INTERNAL_be31bfa8_4_k_cu_main4cuda3std3__45__cpo5crendE)
_ZN30_INTERNAL_be31bfa8_4_k_cu_main4cuda3std3__45__cpo5crendE:
	.zero		1
	.type		_ZN30_INTERNAL_be31bfa8_4_k_cu_main4cuda3std6ranges3__45__cpo4prevE,@object
	.size		_ZN30_INTERNAL_be31bfa8_4_k_cu_main4cuda3std6ranges3__45__cpo4prevE,(_ZN30_INTERNAL_be31bfa8_4_k_cu_main4cuda3std6ranges3__45__cpo9iter_moveE - _ZN30_INTERNAL_be31bfa8_4_k_cu_main4cuda3std6ranges3__45__cpo4prevE)
_ZN30_INTERNAL_be31bfa8_4_k_cu_main4cuda3std6ranges3__45__cpo4prevE:
	.zero		1
	.type		_ZN30_INTERNAL_be31bfa8_4_k_cu_main4cuda3std6ranges3__45__cpo9iter_moveE,@object
	.size		_ZN30_INTERNAL_be31bfa8_4_k_cu_main4cuda3std6ranges3__45__cpo9iter_moveE,(_ZN30_INTERNAL_be31bfa8_4_k_cu_main6thrust24THRUST_300001_SM_1000_NS6system6detail10sequential3seqE - _ZN30_INTERNAL_be31bfa8_4_k_cu_main4cuda3std6ranges3__45__cpo9iter_moveE)
_ZN30_INTERNAL_be31bfa8_4_k_cu_main4cuda3std6ranges3__45__cpo9iter_moveE:
	.zero		1
	.type		_ZN30_INTERNAL_be31bfa8_4_k_cu_main6thrust24THRUST_300001_SM_1000_NS6system6detail10sequential3seqE,@object
	.size		_ZN30_INTERNAL_be31bfa8_4_k_cu_main6thrust24THRUST_300001_SM_1000_NS6system6detail10sequential3seqE,(.L_32 - _ZN30_INTERNAL_be31bfa8_4_k_cu_main6thrust24THRUST_300001_SM_1000_NS6system6detail10sequential3seqE)
_ZN30_INTERNAL_be31bfa8_4_k_cu_main6thrust24THRUST_300001_SM_1000_NS6system6detail10sequential3seqE:
	.zero		1
.L_32:


//--------------------- .nv.shared._Z9addKernelv  --------------------------
	.section	.nv.shared._Z9addKernelv,"aw",@nobits
	.sectionflags	@""
	.align	4
.nv.shared._Z9addKernelv:
	.zero		5120


//--------------------- .nv.constant0._ZN3cub18CUB_300001_SM_10006detail11EmptyKernelIvEEvv --------------------------
	.section	.nv.constant0._ZN3cub18CUB_300001_SM_10006detail11EmptyKernelIvEEvv,"a",@progbits
	.sectionflags	@""
	.align	4
.nv.constant0._ZN3cub18CUB_300001_SM_10006detail11EmptyKernelIvEEvv:
	.zero		896


//--------------------- .nv.constant0._Z9addKernelv --------------------------
	.section	.nv.constant0._Z9addKernelv,"a",@progbits
	.sectionflags	@""
	.align	4
.nv.constant0._Z9addKernelv:
	.zero		896


//--------------------- SYMBOLS --------------------------

	.type		.nv.reservedSmem.offset0,@object
	.size		.nv.reservedSmem.offset0,0x4
	.type		.nv.reservedSmem.cap,@object
	.size		.nv.reservedSmem.cap,0x4
	.type		vprintf,@function
